//
// Generated by NVIDIA NVVM Compiler
//
// Compiler Build ID: CL-36424714
// Cuda compilation tools, release 13.0, V13.0.88
// Based on NVVM 20.0.0
//

.version 9.0
.target sm_100
.address_size 64

	// .globl	_Z10slowKernelPii

.visible .entry _Z10slowKernelPii(
	.param .u64 .ptr .align 1 _Z10slowKernelPii_param_0,
	.param .u32 _Z10slowKernelPii_param_1
)
{
	.reg .pred 	%p<2>;
	.reg .b32 	%r<8>;
	.reg .b64 	%rd<5>;

	ld.param.u64 	%rd1, [_Z10slowKernelPii_param_0];
	ld.param.u32 	%r2, [_Z10slowKernelPii_param_1];
	mov.u32 	%r3, %ctaid.x;
	mov.u32 	%r4, %ntid.x;
	mov.u32 	%r5, %tid.x;
	mad.lo.s32 	%r1, %r3, %r4, %r5;
	setp.ge.s32 	%p1, %r1, %r2;
	@%p1 bra 	$L__BB0_2;
	cvta.to.global.u64 	%rd2, %rd1;
	mul.wide.s32 	%rd3, %r1, 4;
	add.s64 	%rd4, %rd2, %rd3;
	ld.global.u32 	%r6, [%rd4];
	add.s32 	%r7, %r6, 1048576;
	st.global.u32 	[%rd4], %r7;
$L__BB0_2:
	ret;

}
	// .globl	_Z10fastKernelPii
.visible .entry _Z10fastKernelPii(
	.param .u64 .ptr .align 1 _Z10fastKernelPii_param_0,
	.param .u32 _Z10fastKernelPii_param_1
)
{
	.reg .pred 	%p<2>;
	.reg .b32 	%r<8>;
	.reg .b64 	%rd<5>;

	ld.param.u64 	%rd1, [_Z10fastKernelPii_param_0];
	ld.param.u32 	%r2, [_Z10fastKernelPii_param_1];
	mov.u32 	%r3, %ctaid.x;
	mov.u32 	%r4, %ntid.x;
	mov.u32 	%r5, %tid.x;
	mad.lo.s32 	%r1, %r3, %r4, %r5;
	setp.ge.s32 	%p1, %r1, %r2;
	@%p1 bra 	$L__BB1_2;
	cvta.to.global.u64 	%rd2, %rd1;
	mul.wide.s32 	%rd3, %r1, 4;
	add.s64 	%rd4, %rd2, %rd3;
	ld.global.u32 	%r6, [%rd4];
	add.s32 	%r7, %r6, 2;
	st.global.u32 	[%rd4], %r7;
$L__BB1_2:
	ret;

}


// ===== COMPILED SASS (sm_100) =====

	.target	sm_100

	.elftype	@"ET_EXEC"


//--------------------- .note.nv.tkinfo           --------------------------
	.section	.note.nv.tkinfo,"",@"SHT_NOTE"
	.sectionflags	@"SHF_NOTE_NV_TKINFO"
	.tkinfo
        /*0018*/ 	.word	0x00000002
        /*0030*/ 	.string	""
        /*0030*/ 	.string	"ptxas"
        /*0030*/ 	.string	"Cuda compilation tools, release 13.0, V13.0.88"
        /*0030*/ 	.string	"Build cuda_13.0.r13.0/compiler.36424714_0"
        /*0030*/ 	.string	"-arch sm_100 -m 64 "



//--------------------- .note.nv.cuinfo           --------------------------
	.section	.note.nv.cuinfo,"",@"SHT_NOTE"
	.sectionflags	@"SHF_NOTE_NV_CUINFO"
        /*0018*/ 	.short	0x0002
        /*001a*/ 	.short	0x0064
        /*001c*/ 	.short	0x0082
	.zero		2


//--------------------- .nv.info                  --------------------------
	.section	.nv.info,"",@"SHT_CUDA_INFO"
	.align	4


	//----- nvinfo : EIATTR_REGCOUNT
	.align		4
        /*0000*/ 	.byte	0x04, 0x2f
        /*0002*/ 	.short	(.L_1 - .L_0)
	.align		4
.L_0:
        /*0004*/ 	.word	index@(_Z10slowKernelPii)
        /*0008*/ 	.word	0x00000008


	//----- nvinfo : EIATTR_FRAME_SIZE
	.align		4
.L_1:
        /*000c*/ 	.byte	0x04, 0x11
        /*000e*/ 	.short	(.L_3 - .L_2)
	.align		4
.L_2:
        /*0010*/ 	.word	index@(_Z10slowKernelPii)
        /*0014*/ 	.word	0x00000000


	//----- nvinfo : EIATTR_REGCOUNT
	.align		4
.L_3:
        /*0018*/ 	.byte	0x04, 0x2f
        /*001a*/ 	.short	(.L_5 - .L_4)
	.align		4
.L_4:
        /*001c*/ 	.word	index@(_Z10fastKernelPii)
        /*0020*/ 	.word	0x00000008


	//----- nvinfo : EIATTR_FRAME_SIZE
	.align		4
.L_5:
        /*0024*/ 	.byte	0x04, 0x11
        /*0026*/ 	.short	(.L_7 - .L_6)
	.align		4
.L_6:
        /*0028*/ 	.word	index@(_Z10fastKernelPii)
        /*002c*/ 	.word	0x00000000


	//----- nvinfo : EIATTR_MIN_STACK_SIZE
	.align		4
.L_7:
        /*0030*/ 	.byte	0x04, 0x12
        /*0032*/ 	.short	(.L_9 - .L_8)
	.align		4
.L_8:
        /*0034*/ 	.word	index@(_Z10fastKernelPii)
        /*0038*/ 	.word	0x00000000


	//----- nvinfo : EIATTR_MIN_STACK_SIZE
	.align		4
.L_9:
        /*003c*/ 	.byte	0x04, 0x12
        /*003e*/ 	.short	(.L_11 - .L_10)
	.align		4
.L_10:
        /*0040*/ 	.word	index@(_Z10slowKernelPii)
        /*0044*/ 	.word	0x00000000
.L_11:


//--------------------- .nv.compat                --------------------------
	.section	.nv.compat,"",@"SHT_CUDA_COMPAT_INFO"
	.align	4
        /*0000*/ 	.byte	0x02, 0x09, 0x00, 0x00, 0x02, 0x02, 0x01, 0x00, 0x02, 0x05, 0x05, 0x00, 0x03, 0x07, 0x01, 0x01
        /*0010*/ 	.byte	0x02, 0x03, 0x00, 0x00, 0x02, 0x06, 0x01, 0x00, 0x04, 0x0b, 0x08, 0x00, 0x09, 0x00, 0x00, 0x00
        /*0020*/ 	.byte	0x00, 0x00, 0x00, 0x00


//--------------------- .nv.info._Z10fastKernelPii --------------------------
	.section	.nv.info._Z10fastKernelPii,"",@"SHT_CUDA_INFO"
	.sectionflags	@""
	.align	4


	//----- nvinfo : EIATTR_CUDA_API_VERSION
	.align		4
        /*0000*/ 	.byte	0x04, 0x37
        /*0002*/ 	.short	(.L_13 - .L_12)
.L_12:
        /*0004*/ 	.word	0x00000082


	//----- nvinfo : EIATTR_KPARAM_INFO
	.align		4
.L_13:
        /*0008*/ 	.byte	0x04, 0x17
        /*000a*/ 	.short	(.L_15 - .L_14)
.L_14:
        /*000c*/ 	.word	0x00000000
        /*0010*/ 	.short	0x0001
        /*0012*/ 	.short	0x0008
        /*0014*/ 	.byte	0x00, 0xf0, 0x11, 0x00


	//----- nvinfo : EIATTR_KPARAM_INFO
	.align		4
.L_15:
        /*0018*/ 	.byte	0x04, 0x17
        /*001a*/ 	.short	(.L_17 - .L_16)
.L_16:
        /*001c*/ 	.word	0x00000000
        /*0020*/ 	.short	0x0000
        /*0022*/ 	.short	0x0000
        /*0024*/ 	.byte	0x00, 0xf5, 0x21, 0x00


	//----- nvinfo : EIATTR_SPARSE_MMA_MASK
	.align		4
.L_17:
        /*0028*/ 	.byte	0x03, 0x50
        /*002a*/ 	.short	0x0000


	//----- nvinfo : EIATTR_MAXREG_COUNT
	.align		4
        /*002c*/ 	.byte	0x03, 0x1b
        /*002e*/ 	.short	0x00ff


	//----- nvinfo : EIATTR_MERCURY_ISA_VERSION
	.align		4
        /*0030*/ 	.byte	0x03, 0x5f
        /*0032*/ 	.short	0x0101


	//----- nvinfo : EIATTR_VRC_CTA_INIT_COUNT
	.align		4
        /*0034*/ 	.byte	0x02, 0x4a
	.zero		1
	.zero		1


	//----- nvinfo : EIATTR_EXIT_INSTR_OFFSETS
	.align		4
        /*0038*/ 	.byte	0x04, 0x1c
        /*003a*/ 	.short	(.L_19 - .L_18)


	//   ....[0]....
.L_18:
        /*003c*/ 	.word	0x00000070


	//   ....[1]....
        /*0040*/ 	.word	0x000000e0


	//----- nvinfo : EIATTR_CBANK_PARAM_SIZE
	.align		4
.L_19:
        /*0044*/ 	.byte	0x03, 0x19
        /*0046*/ 	.short	0x000c


	//----- nvinfo : EIATTR_PARAM_CBANK
	.align		4
        /*0048*/ 	.byte	0x04, 0x0a
        /*004a*/ 	.short	(.L_21 - .L_20)
	.align		4
.L_20:
        /*004c*/ 	.word	index@(.nv.constant0._Z10fastKernelPii)
        /*0050*/ 	.short	0x0380
        /*0052*/ 	.short	0x000c


	//----- nvinfo : EIATTR_SW_WAR
	.align		4
.L_21:
        /*0054*/ 	.byte	0x04, 0x36
        /*0056*/ 	.short	(.L_23 - .L_22)
.L_22:
        /*0058*/ 	.word	0x00000008
.L_23:


//--------------------- .nv.info._Z10slowKernelPii --------------------------
	.section	.nv.info._Z10slowKernelPii,"",@"SHT_CUDA_INFO"
	.sectionflags	@""
	.align	4


	//----- nvinfo : EIATTR_CUDA_API_VERSION
	.align		4
        /*0000*/ 	.byte	0x04, 0x37
        /*0002*/ 	.short	(.L_25 - .L_24)
.L_24:
        /*0004*/ 	.word	0x00000082


	//----- nvinfo : EIATTR_KPARAM_INFO
	.align		4
.L_25:
        /*0008*/ 	.byte	0x04, 0x17
        /*000a*/ 	.short	(.L_27 - .L_26)
.L_26:
        /*000c*/ 	.word	0x00000000
        /*0010*/ 	.short	0x0001
        /*0012*/ 	.short	0x0008
        /*0014*/ 	.byte	0x00, 0xf0, 0x11, 0x00


	//----- nvinfo : EIATTR_KPARAM_INFO
	.align		4
.L_27:
        /*0018*/ 	.byte	0x04, 0x17
        /*001a*/ 	.short	(.L_29 - .L_28)
.L_28:
        /*001c*/ 	.word	0x00000000
        /*0020*/ 	.short	0x0000
        /*0022*/ 	.short	0x0000
        /*0024*/ 	.byte	0x00, 0xf5, 0x21, 0x00


	//----- nvinfo : EIATTR_SPARSE_MMA_MASK
	.align		4
.L_29:
        /*0028*/ 	.byte	0x03, 0x50
        /*002a*/ 	.short	0x0000


	//----- nvinfo : EIATTR_MAXREG_COUNT
	.align		4
        /*002c*/ 	.byte	0x03, 0x1b
        /*002e*/ 	.short	0x00ff


	//----- nvinfo : EIATTR_MERCURY_ISA_VERSION
	.align		4
        /*0030*/ 	.byte	0x03, 0x5f
        /*0032*/ 	.short	0x0101


	//----- nvinfo : EIATTR_VRC_CTA_INIT_COUNT
	.align		4
        /*0034*/ 	.byte	0x02, 0x4a
	.zero		1
	.zero		1


	//----- nvinfo : EIATTR_EXIT_INSTR_OFFSETS
	.align		4
        /*0038*/ 	.byte	0x04, 0x1c
        /*003a*/ 	.short	(.L_31 - .L_30)


	//   ....[0]....
.L_30:
        /*003c*/ 	.word	0x00000070


	//   ....[1]....
        /*0040*/ 	.word	0x000000e0


	//----- nvinfo : EIATTR_CBANK_PARAM_SIZE
	.align		4
.L_31:
        /*0044*/ 	.byte	0x03, 0x19
        /*0046*/ 	.short	0x000c


	//----- nvinfo : EIATTR_PARAM_CBANK
	.align		4
        /*0048*/ 	.byte	0x04, 0x0a
        /*004a*/ 	.short	(.L_33 - .L_32)
	.align		4
.L_32:
        /*004c*/ 	.word	index@(.nv.constant0._Z10slowKernelPii)
        /*0050*/ 	.short	0x0380
        /*0052*/ 	.short	0x000c


	//----- nvinfo : EIATTR_SW_WAR
	.align		4
.L_33:
        /*0054*/ 	.byte	0x04, 0x36
        /*0056*/ 	.short	(.L_35 - .L_34)
.L_34:
        /*0058*/ 	.word	0x00000008
.L_35:


//--------------------- .nv.callgraph             --------------------------
	.section	.nv.callgraph,"",@"SHT_CUDA_CALLGRAPH"
	.align	4
	.sectionentsize	8
	.align		4
        /*0000*/ 	.word	0x00000000
	.align		4
        /*0004*/ 	.word	0xffffffff
	.align		4
        /*0008*/ 	.word	0x00000000
	.align		4
        /*000c*/ 	.word	0xfffffffe
	.align		4
        /*0010*/ 	.word	0x00000000
	.align		4
        /*0014*/ 	.word	0xfffffffd
	.align		4
        /*0018*/ 	.word	0x00000000
	.align		4
        /*001c*/ 	.word	0xfffffffc


//--------------------- .text._Z10fastKernelPii   --------------------------
	.section	.text._Z10fastKernelPii,"ax",@progbits
	.align	128
        .global         _Z10fastKernelPii
        .type           _Z10fastKernelPii,@function
        .size           _Z10fastKernelPii,(.L_x_2 - _Z10fastKernelPii)
        .other          _Z10fastKernelPii,@"STO_CUDA_ENTRY STV_DEFAULT"
_Z10fastKernelPii:
.text._Z10fastKernelPii:
[----:B------:R-:W-:Y:S01]  /*0000*/  LDC R1, c[0x0][0x37c] ;  /* 0x0000df00ff017b82 */ /* 0x000fe20000000800 */
[----:B------:R-:W0:Y:S07]  /*0010*/  S2R R0, SR_TID.X ;  /* 0x0000000000007919 */ /* 0x000e2e0000002100 */
[----:B------:R-:W0:Y:S01]  /*0020*/  S2UR UR4, SR_CTAID.X ;  /* 0x00000000000479c3 */ /* 0x000e220000002500 */
[----:B------:R-:W1:Y:S07]  /*0030*/  LDCU UR5, c[0x0][0x388] ;  /* 0x00007100ff0577ac */ /* 0x000e6e0008000800 */
[----:B------:R-:W0:Y:S02]  /*0040*/  LDC R5, c[0x0][0x360] ;  /* 0x0000d800ff057b82 */ /* 0x000e240000000800 */
[----:B0-----:R-:W-:-:S05]  /*0050*/  IMAD R5, R5, UR4, R0 ;  /* 0x0000000405057c24 */ /* 0x001fca000f8e0200 */
[----:B-1----:R-:W-:-:S13]  /*0060*/  ISETP.GE.AND P0, PT, R5, UR5, PT ;  /* 0x0000000505007c0c */ /* 0x002fda000bf06270 */
[----:B------:R-:W-:Y:S05]  /*0070*/  @P0 EXIT ;  /* 0x000000000000094d */ /* 0x000fea0003800000 */
[----:B------:R-:W0:Y:S01]  /*0080*/  LDC.64 R2, c[0x0][0x380] ;  /* 0x0000e000ff027b82 */ /* 0x000e220000000a00 */
[----:B------:R-:W1:Y:S01]  /*0090*/  LDCU.64 UR4, c[0x0][0x358] ;  /* 0x00006b00ff0477ac */ /* 0x000e620008000a00 */
[----:B0-----:R-:W-:-:S05]  /*00a0*/  IMAD.WIDE R2, R5, 0x4, R2 ;  /* 0x0000000405027825 */ /* 0x001fca00078e0202 */
[----:B-1----:R-:W2:Y:S02]  /*00b0*/  LDG.E R0, desc[UR4][R2.64] ;  /* 0x0000000402007981 */ /* 0x002ea4000c1e1900 */
[----:B--2---:R-:W-:-:S05]  /*00c0*/  IADD3 R5, PT, PT, R0, 0x2, RZ ;  /* 0x0000000200057810 */ /* 0x004fca0007ffe0ff */
[----:B------:R-:W-:Y:S01]  /*00d0*/  STG.E desc[UR4][R2.64], R5 ;  /* 0x0000000502007986 */ /* 0x000fe2000c101904 */
[----:B------:R-:W-:Y:S05]  /*00e0*/  EXIT ;  /* 0x000000000000794d */ /* 0x000fea0003800000 */
.L_x_0:
[----:B------:R-:W-:-:S00]  /*00f0*/  BRA `(.L_x_0) ;  /* 0xfffffffc00fc7947 */ /* 0x000fc0000383ffff */
[----:B------:R-:W-:-:S00]  /*0100*/  NOP ;  /* 0x0000000000007918 */ /* 0x000fc00000000000 */
[----:B------:R-:W-:-:S00]  /*0110*/  NOP ;  /* 0x0000000000007918 */ /* 0x000fc00000000000 */
[----:B------:R-:W-:-:S00]  /*0120*/  NOP ;  /* 0x0000000000007918 */ /* 0x000fc00000000000 */
[----:B------:R-:W-:-:S00]  /*0130*/  NOP ;  /* 0x0000000000007918 */ /* 0x000fc00000000000 */
[----:B------:R-:W-:-:S00]  /*0140*/  NOP ;  /* 0x0000000000007918 */ /* 0x000fc00000000000 */
[----:B------:R-:W-:-:S00]  /*0150*/  NOP ;  /* 0x0000000000007918 */ /* 0x000fc00000000000 */
[----:B------:R-:W-:-:S00]  /*0160*/  NOP ;  /* 0x0000000000007918 */ /* 0x000fc00000000000 */
[----:B------:R-:W-:-:S00]  /*0170*/  NOP ;  /* 0x0000000000007918 */ /* 0x000fc00000000000 */
.L_x_2:


//--------------------- .text._Z10slowKernelPii   --------------------------
	.section	.text._Z10slowKernelPii,"ax",@progbits
	.align	128
        .global         _Z10slowKernelPii
        .type           _Z10slowKernelPii,@function
        .size           _Z10slowKernelPii,(.L_x_3 - _Z10slowKernelPii)
        .other          _Z10slowKernelPii,@"STO_CUDA_ENTRY STV_DEFAULT"
_Z10slowKernelPii:
.text._Z10slowKernelPii:
        /* <DEDUP_REMOVED lines=15> */
.L_x_1:
        /* <DEDUP_REMOVED lines=9> */
.L_x_3:


//--------------------- .nv.shared.reserved.0     --------------------------
	.section	.nv.shared.reserved.0,"aw",@nobits
	.weak		__nv_reservedSMEM_offset_0_alias
	.size		__nv_reservedSMEM_offset_0_alias, 0, 64
	.other		__nv_reservedSMEM_offset_0_alias,@"STO_CUDA_RESERVED_SHARED STV_DEFAULT"
__nv_reservedSMEM_offset_0_alias:
	.zero		0
	.zero		64


//--------------------- .nv.constant0._Z10fastKernelPii --------------------------
	.section	.nv.constant0._Z10fastKernelPii,"a",@progbits
	.sectionflags	@""
	.align	4
.nv.constant0._Z10fastKernelPii:
	.zero		908


//--------------------- .nv.constant0._Z10slowKernelPii --------------------------
	.section	.nv.constant0._Z10slowKernelPii,"a",@progbits
	.sectionflags	@""
	.align	4
.nv.constant0._Z10slowKernelPii:
	.zero		908


//--------------------- SYMBOLS --------------------------

	.type		.nv.reservedSmem.offset0,@object
	.size		.nv.reservedSmem.offset0,0x4
